//
// Generated by NVIDIA NVVM Compiler
//
// Compiler Build ID: CL-36424714
// Cuda compilation tools, release 13.0, V13.0.88
// Based on NVVM 20.0.0
//

.version 9.0
.target sm_100
.address_size 64

	// .globl	_Z19selectionSortKernelPiS_i

.visible .entry _Z19selectionSortKernelPiS_i(
	.param .u64 .ptr .align 1 _Z19selectionSortKernelPiS_i_param_0,
	.param .u64 .ptr .align 1 _Z19selectionSortKernelPiS_i_param_1,
	.param .u32 _Z19selectionSortKernelPiS_i_param_2
)
{
	.reg .pred 	%p<86>;
	.reg .b32 	%r<100>;
	.reg .b64 	%rd<23>;

	ld.param.u64 	%rd8, [_Z19selectionSortKernelPiS_i_param_0];
	ld.param.u64 	%rd7, [_Z19selectionSortKernelPiS_i_param_1];
	ld.param.u32 	%r25, [_Z19selectionSortKernelPiS_i_param_2];
	cvta.to.global.u64 	%rd1, %rd8;
	mov.u32 	%r26, %ctaid.x;
	mov.u32 	%r27, %ntid.x;
	mov.u32 	%r28, %tid.x;
	mad.lo.s32 	%r1, %r26, %r27, %r28;
	setp.ge.s32 	%p1, %r1, %r25;
	@%p1 bra 	$L__BB0_15;
	mul.wide.s32 	%rd10, %r1, 4;
	add.s64 	%rd11, %rd1, %rd10;
	ld.global.u32 	%r2, [%rd11];
	setp.lt.s32 	%p2, %r25, 1;
	mov.b64 	%rd22, 0;
	@%p2 bra 	$L__BB0_14;
	and.b32  	%r3, %r25, 7;
	setp.lt.u32 	%p3, %r25, 8;
	mov.b32 	%r94, 0;
	mov.u32 	%r99, %r94;
	@%p3 bra 	$L__BB0_5;
	and.b32  	%r94, %r25, 2147483640;
	add.s64 	%rd21, %rd1, 16;
	mov.b32 	%r88, 0;
	mov.u32 	%r99, %r88;
$L__BB0_4:
	.pragma "nounroll";
	ld.global.u32 	%r32, [%rd21+-16];
	setp.lt.s32 	%p4, %r32, %r2;
	setp.eq.s32 	%p5, %r32, %r2;
	setp.lt.s32 	%p6, %r88, %r1;
	and.pred  	%p7, %p6, %p5;
	or.pred  	%p8, %p4, %p7;
	selp.u32 	%r33, 1, 0, %p8;
	add.s32 	%r34, %r99, %r33;
	ld.global.u32 	%r35, [%rd21+-12];
	setp.lt.s32 	%p9, %r35, %r2;
	setp.eq.s32 	%p10, %r35, %r2;
	add.s32 	%r36, %r88, 1;
	setp.lt.s32 	%p11, %r36, %r1;
	and.pred  	%p12, %p11, %p10;
	or.pred  	%p13, %p9, %p12;
	selp.u32 	%r37, 1, 0, %p13;
	add.s32 	%r38, %r34, %r37;
	ld.global.u32 	%r39, [%rd21+-8];
	setp.lt.s32 	%p14, %r39, %r2;
	setp.eq.s32 	%p15, %r39, %r2;
	add.s32 	%r40, %r88, 2;
	setp.lt.s32 	%p16, %r40, %r1;
	and.pred  	%p17, %p16, %p15;
	or.pred  	%p18, %p14, %p17;
	selp.u32 	%r41, 1, 0, %p18;
	add.s32 	%r42, %r38, %r41;
	ld.global.u32 	%r43, [%rd21+-4];
	setp.lt.s32 	%p19, %r43, %r2;
	setp.eq.s32 	%p20, %r43, %r2;
	add.s32 	%r44, %r88, 3;
	setp.lt.s32 	%p21, %r44, %r1;
	and.pred  	%p22, %p21, %p20;
	or.pred  	%p23, %p19, %p22;
	selp.u32 	%r45, 1, 0, %p23;
	add.s32 	%r46, %r42, %r45;
	ld.global.u32 	%r47, [%rd21];
	setp.lt.s32 	%p24, %r47, %r2;
	setp.eq.s32 	%p25, %r47, %r2;
	add.s32 	%r48, %r88, 4;
	setp.lt.s32 	%p26, %r48, %r1;
	and.pred  	%p27, %p26, %p25;
	or.pred  	%p28, %p24, %p27;
	selp.u32 	%r49, 1, 0, %p28;
	add.s32 	%r50, %r46, %r49;
	ld.global.u32 	%r51, [%rd21+4];
	setp.lt.s32 	%p29, %r51, %r2;
	setp.eq.s32 	%p30, %r51, %r2;
	add.s32 	%r52, %r88, 5;
	setp.lt.s32 	%p31, %r52, %r1;
	and.pred  	%p32, %p31, %p30;
	or.pred  	%p33, %p29, %p32;
	selp.u32 	%r53, 1, 0, %p33;
	add.s32 	%r54, %r50, %r53;
	ld.global.u32 	%r55, [%rd21+8];
	setp.lt.s32 	%p34, %r55, %r2;
	setp.eq.s32 	%p35, %r55, %r2;
	add.s32 	%r56, %r88, 6;
	setp.lt.s32 	%p36, %r56, %r1;
	and.pred  	%p37, %p36, %p35;
	or.pred  	%p38, %p34, %p37;
	selp.u32 	%r57, 1, 0, %p38;
	add.s32 	%r58, %r54, %r57;
	ld.global.u32 	%r59, [%rd21+12];
	setp.lt.s32 	%p39, %r59, %r2;
	setp.eq.s32 	%p40, %r59, %r2;
	add.s32 	%r60, %r88, 7;
	setp.lt.s32 	%p41, %r60, %r1;
	and.pred  	%p42, %p41, %p40;
	or.pred  	%p43, %p39, %p42;
	selp.u32 	%r61, 1, 0, %p43;
	add.s32 	%r99, %r58, %r61;
	add.s64 	%rd21, %rd21, 32;
	add.s32 	%r88, %r88, 8;
	setp.ne.s32 	%p44, %r88, %r94;
	@%p44 bra 	$L__BB0_4;
$L__BB0_5:
	setp.eq.s32 	%p45, %r3, 0;
	@%p45 bra 	$L__BB0_13;
	and.b32  	%r12, %r25, 3;
	setp.lt.u32 	%p46, %r3, 4;
	@%p46 bra 	$L__BB0_8;
	mul.wide.u32 	%rd12, %r94, 4;
	add.s64 	%rd13, %rd1, %rd12;
	ld.global.u32 	%r63, [%rd13];
	setp.lt.s32 	%p47, %r63, %r2;
	setp.eq.s32 	%p48, %r63, %r2;
	setp.lt.s32 	%p49, %r94, %r1;
	and.pred  	%p50, %p49, %p48;
	or.pred  	%p51, %p47, %p50;
	selp.u32 	%r64, 1, 0, %p51;
	add.s32 	%r65, %r99, %r64;
	add.s32 	%r66, %r94, 1;
	ld.global.u32 	%r67, [%rd13+4];
	setp.lt.s32 	%p52, %r67, %r2;
	setp.eq.s32 	%p53, %r67, %r2;
	setp.lt.s32 	%p54, %r66, %r1;
	and.pred  	%p55, %p54, %p53;
	or.pred  	%p56, %p52, %p55;
	selp.u32 	%r68, 1, 0, %p56;
	add.s32 	%r69, %r65, %r68;
	add.s32 	%r70, %r94, 2;
	ld.global.u32 	%r71, [%rd13+8];
	setp.lt.s32 	%p57, %r71, %r2;
	setp.eq.s32 	%p58, %r71, %r2;
	setp.lt.s32 	%p59, %r70, %r1;
	and.pred  	%p60, %p59, %p58;
	or.pred  	%p61, %p57, %p60;
	selp.u32 	%r72, 1, 0, %p61;
	add.s32 	%r73, %r69, %r72;
	add.s32 	%r74, %r94, 3;
	ld.global.u32 	%r75, [%rd13+12];
	setp.lt.s32 	%p62, %r75, %r2;
	setp.eq.s32 	%p63, %r75, %r2;
	setp.lt.s32 	%p64, %r74, %r1;
	and.pred  	%p65, %p64, %p63;
	or.pred  	%p66, %p62, %p65;
	selp.u32 	%r76, 1, 0, %p66;
	add.s32 	%r99, %r73, %r76;
	add.s32 	%r94, %r94, 4;
$L__BB0_8:
	setp.eq.s32 	%p67, %r12, 0;
	@%p67 bra 	$L__BB0_13;
	setp.eq.s32 	%p68, %r12, 1;
	@%p68 bra 	$L__BB0_11;
	mul.wide.u32 	%rd14, %r94, 4;
	add.s64 	%rd15, %rd1, %rd14;
	ld.global.u32 	%r78, [%rd15];
	setp.lt.s32 	%p69, %r78, %r2;
	setp.eq.s32 	%p70, %r78, %r2;
	setp.lt.s32 	%p71, %r94, %r1;
	and.pred  	%p72, %p71, %p70;
	or.pred  	%p73, %p69, %p72;
	selp.u32 	%r79, 1, 0, %p73;
	add.s32 	%r80, %r99, %r79;
	add.s32 	%r81, %r94, 1;
	ld.global.u32 	%r82, [%rd15+4];
	setp.lt.s32 	%p74, %r82, %r2;
	setp.eq.s32 	%p75, %r82, %r2;
	setp.lt.s32 	%p76, %r81, %r1;
	and.pred  	%p77, %p76, %p75;
	or.pred  	%p78, %p74, %p77;
	selp.u32 	%r83, 1, 0, %p78;
	add.s32 	%r99, %r80, %r83;
	add.s32 	%r94, %r94, 2;
$L__BB0_11:
	and.b32  	%r84, %r25, 1;
	setp.eq.b32 	%p79, %r84, 1;
	not.pred 	%p80, %p79;
	@%p80 bra 	$L__BB0_13;
	mul.wide.u32 	%rd16, %r94, 4;
	add.s64 	%rd17, %rd1, %rd16;
	ld.global.u32 	%r85, [%rd17];
	setp.lt.s32 	%p81, %r85, %r2;
	setp.eq.s32 	%p82, %r85, %r2;
	setp.lt.s32 	%p83, %r94, %r1;
	and.pred  	%p84, %p83, %p82;
	or.pred  	%p85, %p81, %p84;
	selp.u32 	%r87, 1, 0, %p85;
	add.s32 	%r99, %r99, %r87;
$L__BB0_13:
	cvt.u64.u32 	%rd22, %r99;
$L__BB0_14:
	cvta.to.global.u64 	%rd18, %rd7;
	shl.b64 	%rd19, %rd22, 2;
	add.s64 	%rd20, %rd18, %rd19;
	st.global.u32 	[%rd20], %r2;
$L__BB0_15:
	ret;

}


// ===== COMPILED SASS (sm_100) =====

	.target	sm_100

	.elftype	@"ET_EXEC"


//--------------------- .note.nv.tkinfo           --------------------------
	.section	.note.nv.tkinfo,"",@"SHT_NOTE"
	.sectionflags	@"SHF_NOTE_NV_TKINFO"
	.tkinfo
        /*0018*/ 	.word	0x00000002
        /*0030*/ 	.string	""
        /*0030*/ 	.string	"ptxas"
        /*0030*/ 	.string	"Cuda compilation tools, release 13.0, V13.0.88"
        /*0030*/ 	.string	"Build cuda_13.0.r13.0/compiler.36424714_0"
        /*0030*/ 	.string	"-arch sm_100 -m 64 "



//--------------------- .note.nv.cuinfo           --------------------------
	.section	.note.nv.cuinfo,"",@"SHT_NOTE"
	.sectionflags	@"SHF_NOTE_NV_CUINFO"
        /*0018*/ 	.short	0x0002
        /*001a*/ 	.short	0x0064
        /*001c*/ 	.short	0x0082
	.zero		2


//--------------------- .nv.info                  --------------------------
	.section	.nv.info,"",@"SHT_CUDA_INFO"
	.align	4


	//----- nvinfo : EIATTR_REGCOUNT
	.align		4
        /*0000*/ 	.byte	0x04, 0x2f
        /*0002*/ 	.short	(.L_1 - .L_0)
	.align		4
.L_0:
        /*0004*/ 	.word	index@(_Z19selectionSortKernelPiS_i)
        /*0008*/ 	.word	0x0000001a


	//----- nvinfo : EIATTR_FRAME_SIZE
	.align		4
.L_1:
        /*000c*/ 	.byte	0x04, 0x11
        /*000e*/ 	.short	(.L_3 - .L_2)
	.align		4
.L_2:
        /*0010*/ 	.word	index@(_Z19selectionSortKernelPiS_i)
        /*0014*/ 	.word	0x00000000


	//----- nvinfo : EIATTR_MIN_STACK_SIZE
	.align		4
.L_3:
        /*0018*/ 	.byte	0x04, 0x12
        /*001a*/ 	.short	(.L_5 - .L_4)
	.align		4
.L_4:
        /*001c*/ 	.word	index@(_Z19selectionSortKernelPiS_i)
        /*0020*/ 	.word	0x00000000
.L_5:


//--------------------- .nv.compat                --------------------------
	.section	.nv.compat,"",@"SHT_CUDA_COMPAT_INFO"
	.align	4
        /*0000*/ 	.byte	0x02, 0x09, 0x00, 0x00, 0x02, 0x02, 0x01, 0x00, 0x02, 0x05, 0x05, 0x00, 0x03, 0x07, 0x01, 0x01
        /*0010*/ 	.byte	0x02, 0x03, 0x00, 0x00, 0x02, 0x06, 0x01, 0x00, 0x04, 0x0b, 0x08, 0x00, 0x09, 0x00, 0x00, 0x00
        /*0020*/ 	.byte	0x00, 0x00, 0x00, 0x00


//--------------------- .nv.info._Z19selectionSortKernelPiS_i --------------------------
	.section	.nv.info._Z19selectionSortKernelPiS_i,"",@"SHT_CUDA_INFO"
	.sectionflags	@""
	.align	4


	//----- nvinfo : EIATTR_CUDA_API_VERSION
	.align		4
        /*0000*/ 	.byte	0x04, 0x37
        /*0002*/ 	.short	(.L_7 - .L_6)
.L_6:
        /*0004*/ 	.word	0x00000082


	//----- nvinfo : EIATTR_KPARAM_INFO
	.align		4
.L_7:
        /*0008*/ 	.byte	0x04, 0x17
        /*000a*/ 	.short	(.L_9 - .L_8)
.L_8:
        /*000c*/ 	.word	0x00000000
        /*0010*/ 	.short	0x0002
        /*0012*/ 	.short	0x0010
        /*0014*/ 	.byte	0x00, 0xf0, 0x11, 0x00


	//----- nvinfo : EIATTR_KPARAM_INFO
	.align		4
.L_9:
        /*0018*/ 	.byte	0x04, 0x17
        /*001a*/ 	.short	(.L_11 - .L_10)
.L_10:
        /*001c*/ 	.word	0x00000000
        /*0020*/ 	.short	0x0001
        /*0022*/ 	.short	0x0008
        /*0024*/ 	.byte	0x00, 0xf5, 0x21, 0x00


	//----- nvinfo : EIATTR_KPARAM_INFO
	.align		4
.L_11:
        /*0028*/ 	.byte	0x04, 0x17
        /*002a*/ 	.short	(.L_13 - .L_12)
.L_12:
        /*002c*/ 	.word	0x00000000
        /*0030*/ 	.short	0x0000
        /*0032*/ 	.short	0x0000
        /*0034*/ 	.byte	0x00, 0xf5, 0x21, 0x00


	//----- nvinfo : EIATTR_SPARSE_MMA_MASK
	.align		4
.L_13:
        /*0038*/ 	.byte	0x03, 0x50
        /*003a*/ 	.short	0x0000


	//----- nvinfo : EIATTR_MAXREG_COUNT
	.align		4
        /*003c*/ 	.byte	0x03, 0x1b
        /*003e*/ 	.short	0x00ff


	//----- nvinfo : EIATTR_MERCURY_ISA_VERSION
	.align		4
        /*0040*/ 	.byte	0x03, 0x5f
        /*0042*/ 	.short	0x0101


	//----- nvinfo : EIATTR_VRC_CTA_INIT_COUNT
	.align		4
        /*0044*/ 	.byte	0x02, 0x4a
	.zero		1
	.zero		1


	//----- nvinfo : EIATTR_EXIT_INSTR_OFFSETS
	.align		4
        /*0048*/ 	.byte	0x04, 0x1c
        /*004a*/ 	.short	(.L_15 - .L_14)


	//   ....[0]....
.L_14:
        /*004c*/ 	.word	0x00000070


	//   ....[1]....
        /*0050*/ 	.word	0x00000a20


	//----- nvinfo : EIATTR_CBANK_PARAM_SIZE
	.align		4
.L_15:
        /*0054*/ 	.byte	0x03, 0x19
        /*0056*/ 	.short	0x0014


	//----- nvinfo : EIATTR_PARAM_CBANK
	.align		4
        /*0058*/ 	.byte	0x04, 0x0a
        /*005a*/ 	.short	(.L_17 - .L_16)
	.align		4
.L_16:
        /*005c*/ 	.word	index@(.nv.constant0._Z19selectionSortKernelPiS_i)
        /*0060*/ 	.short	0x0380
        /*0062*/ 	.short	0x0014


	//----- nvinfo : EIATTR_SW_WAR
	.align		4
.L_17:
        /*0064*/ 	.byte	0x04, 0x36
        /*0066*/ 	.short	(.L_19 - .L_18)
.L_18:
        /*0068*/ 	.word	0x00000008
.L_19:


//--------------------- .nv.callgraph             --------------------------
	.section	.nv.callgraph,"",@"SHT_CUDA_CALLGRAPH"
	.align	4
	.sectionentsize	8
	.align		4
        /*0000*/ 	.word	0x00000000
	.align		4
        /*0004*/ 	.word	0xffffffff
	.align		4
        /*0008*/ 	.word	0x00000000
	.align		4
        /*000c*/ 	.word	0xfffffffe
	.align		4
        /*0010*/ 	.word	0x00000000
	.align		4
        /*0014*/ 	.word	0xfffffffd
	.align		4
        /*0018*/ 	.word	0x00000000
	.align		4
        /*001c*/ 	.word	0xfffffffc


//--------------------- .text._Z19selectionSortKernelPiS_i --------------------------
	.section	.text._Z19selectionSortKernelPiS_i,"ax",@progbits
	.align	128
        .global         _Z19selectionSortKernelPiS_i
        .type           _Z19selectionSortKernelPiS_i,@function
        .size           _Z19selectionSortKernelPiS_i,(.L_x_6 - _Z19selectionSortKernelPiS_i)
        .other          _Z19selectionSortKernelPiS_i,@"STO_CUDA_ENTRY STV_DEFAULT"
_Z19selectionSortKernelPiS_i:
.text._Z19selectionSortKernelPiS_i:
[----:B------:R-:W-:Y:S01]  /*0000*/  LDC R1, c[0x0][0x37c] ;  /* 0x0000df00ff017b82 */ /* 0x000fe20000000800 */
[----:B------:R-:W0:Y:S07]  /*0010*/  S2R R0, SR_TID.X ;  /* 0x0000000000007919 */ /* 0x000e2e0000002100 */
[----:B------:R-:W0:Y:S08]  /*0020*/  S2UR UR4, SR_CTAID.X ;  /* 0x00000000000479c3 */ /* 0x000e300000002500 */
[----:B------:R-:W0:Y:S08]  /*0030*/  LDC R7, c[0x0][0x360] ;  /* 0x0000d800ff077b82 */ /* 0x000e300000000800 */
[----:B------:R-:W1:Y:S01]  /*0040*/  LDC R6, c[0x0][0x390] ;  /* 0x0000e400ff067b82 */ /* 0x000e620000000800 */
[----:B0-----:R-:W-:-:S05]  /*0050*/  IMAD R7, R7, UR4, R0 ;  /* 0x0000000407077c24 */ /* 0x001fca000f8e0200 */
[----:B-1----:R-:W-:-:S13]  /*0060*/  ISETP.GE.AND P0, PT, R7, R6, PT ;  /* 0x000000060700720c */ /* 0x002fda0003f06270 */
[----:B------:R-:W-:Y:S05]  /*0070*/  @P0 EXIT ;  /* 0x000000000000094d */ /* 0x000fea0003800000 */
[----:B------:R-:W0:Y:S01]  /*0080*/  LDC.64 R2, c[0x0][0x380] ;  /* 0x0000e000ff027b82 */ /* 0x000e220000000a00 */
[----:B------:R-:W1:Y:S01]  /*0090*/  LDCU.64 UR6, c[0x0][0x358] ;  /* 0x00006b00ff0677ac */ /* 0x000e620008000a00 */
[----:B------:R-:W-:Y:S02]  /*00a0*/  ISETP.GE.AND P0, PT, R6, 0x1, PT ;  /* 0x000000010600780c */ /* 0x000fe40003f06270 */
[----:B------:R-:W-:Y:S01]  /*00b0*/  CS2R R10, SRZ ;  /* 0x00000000000a7805 */ /* 0x000fe2000001ff00 */
[----:B0-----:R-:W-:-:S05]  /*00c0*/  IMAD.WIDE R4, R7, 0x4, R2 ;  /* 0x0000000407047825 */ /* 0x001fca00078e0202 */
[----:B-1----:R0:W5:Y:S05]  /*00d0*/  LDG.E R0, desc[UR6][R4.64] ;  /* 0x0000000604007981 */ /* 0x00216a000c1e1900 */
[----:B------:R-:W-:Y:S05]  /*00e0*/  @!P0 BRA `(.L_x_0) ;  /* 0x00000008003c8947 */ /* 0x000fea0003800000 */
[C---:B------:R-:W-:Y:S01]  /*00f0*/  ISETP.GE.U32.AND P0, PT, R6.reuse, 0x8, PT ;  /* 0x000000080600780c */ /* 0x040fe20003f06070 */
[----:B------:R-:W-:Y:S01]  /*0100*/  IMAD.MOV.U32 R8, RZ, RZ, RZ ;  /* 0x000000ffff087224 */ /* 0x000fe200078e00ff */
[----:B------:R-:W-:Y:S01]  /*0110*/  LOP3.LUT R12, R6, 0x7, RZ, 0xc0, !PT ;  /* 0x00000007060c7812 */ /* 0x000fe200078ec0ff */
[----:B------:R-:W-:-:S03]  /*0120*/  IMAD.MOV.U32 R10, RZ, RZ, RZ ;  /* 0x000000ffff0a7224 */ /* 0x000fc600078e00ff */
[----:B------:R-:W-:-:S07]  /*0130*/  ISETP.NE.AND P2, PT, R12, RZ, PT ;  /* 0x000000ff0c00720c */ /* 0x000fce0003f45270 */
[----:B------:R-:W-:Y:S06]  /*0140*/  @!P0 BRA `(.L_x_1) ;  /* 0x0000000400108947 */ /* 0x000fec0003800000 */
[----:B------:R-:W1:Y:S01]  /*0150*/  LDCU.64 UR4, c[0x0][0x380] ;  /* 0x00007000ff0477ac */ /* 0x000e620008000a00 */
[----:B------:R-:W-:Y:S01]  /*0160*/  LOP3.LUT R8, R6, 0x7ffffff8, RZ, 0xc0, !PT ;  /* 0x7ffffff806087812 */ /* 0x000fe200078ec0ff */
[----:B------:R-:W-:Y:S01]  /*0170*/  IMAD.MOV.U32 R10, RZ, RZ, RZ ;  /* 0x000000ffff0a7224 */ /* 0x000fe200078e00ff */
[----:B-1----:R-:W-:-:S04]  /*0180*/  UIADD3 UR4, UP0, UPT, UR4, 0x10, URZ ;  /* 0x0000001004047890 */ /* 0x002fc8000ff1e0ff */
[----:B------:R-:W-:Y:S02]  /*0190*/  UIADD3.X UR5, UPT, UPT, URZ, UR5, URZ, UP0, !UPT ;  /* 0x00000005ff057290 */ /* 0x000fe400087fe4ff */
[----:B0-----:R-:W-:Y:S01]  /*01a0*/  IMAD.U32 R4, RZ, RZ, UR4 ;  /* 0x00000004ff047e24 */ /* 0x001fe2000f8e00ff */
[----:B------:R-:W-:-:S03]  /*01b0*/  UMOV UR4, URZ ;  /* 0x000000ff00047c82 */ /* 0x000fc60008000000 */
[----:B------:R-:W-:-:S07]  /*01c0*/  IMAD.U32 R5, RZ, RZ, UR5 ;  /* 0x00000005ff057e24 */ /* 0x000fce000f8e00ff */
.L_x_2:
[----:B------:R-:W2:Y:S04]  /*01d0*/  LDG.E R9, desc[UR6][R4.64+-0x10] ;  /* 0xfffff00604097981 */ /* 0x000ea8000c1e1900 */
[----:B------:R-:W3:Y:S04]  /*01e0*/  LDG.E R11, desc[UR6][R4.64+-0xc] ;  /* 0xfffff406040b7981 */ /* 0x000ee8000c1e1900 */
[----:B------:R-:W4:Y:S04]  /*01f0*/  LDG.E R13, desc[UR6][R4.64+-0x8] ;  /* 0xfffff806040d7981 */ /* 0x000f28000c1e1900 */
[----:B------:R-:W4:Y:S04]  /*0200*/  LDG.E R15, desc[UR6][R4.64+-0x4] ;  /* 0xfffffc06040f7981 */ /* 0x000f28000c1e1900 */
[----:B------:R-:W4:Y:S04]  /*0210*/  LDG.E R17, desc[UR6][R4.64] ;  /* 0x0000000604117981 */ /* 0x000f28000c1e1900 */
[----:B------:R-:W4:Y:S04]  /*0220*/  LDG.E R19, desc[UR6][R4.64+0x4] ;  /* 0x0000040604137981 */ /* 0x000f28000c1e1900 */
[----:B------:R-:W4:Y:S04]  /*0230*/  LDG.E R21, desc[UR6][R4.64+0x8] ;  /* 0x0000080604157981 */ /* 0x000f28000c1e1900 */
[----:B------:R-:W4:Y:S01]  /*0240*/  LDG.E R23, desc[UR6][R4.64+0xc] ;  /* 0x00000c0604177981 */ /* 0x000f22000c1e1900 */
[----:B------:R-:W-:Y:S01]  /*0250*/  UIADD3 UR5, UPT, UPT, UR4, 0x1, URZ ;  /* 0x0000000104057890 */ /* 0x000fe2000fffe0ff */
[----:B--2--5:R-:W-:-:S04]  /*0260*/  ISETP.NE.AND P1, PT, R9, R0, PT ;  /* 0x000000000900720c */ /* 0x024fc80003f25270 */
[----:B------:R-:W-:Y:S02]  /*0270*/  ISETP.GT.AND P1, PT, R7, UR4, !P1 ;  /* 0x0000000407007c0c */ /* 0x000fe4000cf24270 */
[-C--:B---3--:R-:W-:Y:S02]  /*0280*/  ISETP.NE.AND P0, PT, R11, R0.reuse, PT ;  /* 0x000000000b00720c */ /* 0x088fe40003f05270 */
[-C--:B------:R-:W-:Y:S01]  /*0290*/  ISETP.LT.OR P1, PT, R9, R0.reuse, P1 ;  /* 0x000000000900720c */ /* 0x080fe20000f21670 */
[----:B------:R-:W-:Y:S01]  /*02a0*/  VIADD R9, R10, 0x1 ;  /* 0x000000010a097836 */ /* 0x000fe20000000000 */
[----:B------:R-:W-:Y:S01]  /*02b0*/  ISETP.GT.AND P0, PT, R7, UR5, !P0 ;  /* 0x0000000507007c0c */ /* 0x000fe2000c704270 */
[----:B------:R-:W-:Y:S01]  /*02c0*/  UIADD3 UR5, UPT, UPT, UR4, 0x2, URZ ;  /* 0x0000000204057890 */ /* 0x000fe2000fffe0ff */
[-C--:B----4-:R-:W-:Y:S02]  /*02d0*/  ISETP.NE.AND P3, PT, R13, R0.reuse, PT ;  /* 0x000000000d00720c */ /* 0x090fe40003f65270 */
[----:B------:R-:W-:-:S07]  /*02e0*/  ISETP.LT.OR P0, PT, R11, R0, P0 ;  /* 0x000000000b00720c */ /* 0x000fce0000701670 */
[----:B------:R-:W-:Y:S01]  /*02f0*/  @!P1 IMAD.MOV R9, RZ, RZ, R10 ;  /* 0x000000ffff099224 */ /* 0x000fe200078e020a */
[----:B------:R-:W-:Y:S01]  /*0300*/  ISETP.GT.AND P1, PT, R7, UR5, !P3 ;  /* 0x0000000507007c0c */ /* 0x000fe2000df24270 */
[----:B------:R-:W-:Y:S01]  /*0310*/  UIADD3 UR5, UPT, UPT, UR4, 0x3, URZ ;  /* 0x0000000304057890 */ /* 0x000fe2000fffe0ff */
[-C--:B------:R-:W-:Y:S01]  /*0320*/  ISETP.NE.AND P3, PT, R15, R0.reuse, PT ;  /* 0x000000000f00720c */ /* 0x080fe20003f65270 */
[----:B------:R-:W-:Y:S01]  /*0330*/  VIADD R10, R9, 0x1 ;  /* 0x00000001090a7836 */ /* 0x000fe20000000000 */
[----:B------:R-:W-:Y:S01]  /*0340*/  ISETP.LT.OR P1, PT, R13, R0, P1 ;  /* 0x000000000d00720c */ /* 0x000fe20000f21670 */
[----:B------:R-:W-:Y:S02]  /*0350*/  @!P0 IMAD.MOV R10, RZ, RZ, R9 ;  /* 0x000000ffff0a8224 */ /* 0x000fe400078e0209 */
[----:B------:R-:W-:Y:S01]  /*0360*/  ISETP.GT.AND P3, PT, R7, UR5, !P3 ;  /* 0x0000000507007c0c */ /* 0x000fe2000df64270 */
[----:B------:R-:W-:Y:S01]  /*0370*/  UIADD3 UR5, UPT, UPT, UR4, 0x4, URZ ;  /* 0x0000000404057890 */ /* 0x000fe2000fffe0ff */
[----:B------:R-:W-:-:S02]  /*0380*/  VIADD R9, R10, 0x1 ;  /* 0x000000010a097836 */ /* 0x000fc40000000000 */
[-C--:B------:R-:W-:Y:S02]  /*0390*/  ISETP.LT.OR P0, PT, R15, R0.reuse, P3 ;  /* 0x000000000f00720c */ /* 0x080fe40001f01670 */
[----:B------:R-:W-:-:S04]  /*03a0*/  ISETP.NE.AND P3, PT, R17, R0, PT ;  /* 0x000000001100720c */ /* 0x000fc80003f65270 */
[----:B------:R-:W-:Y:S01]  /*03b0*/  @!P1 IMAD.MOV R9, RZ, RZ, R10 ;  /* 0x000000ffff099224 */ /* 0x000fe200078e020a */
[----:B------:R-:W-:Y:S01]  /*03c0*/  ISETP.GT.AND P1, PT, R7, UR5, !P3 ;  /* 0x0000000507007c0c */ /* 0x000fe2000df24270 */
[----:B------:R-:W-:Y:S01]  /*03d0*/  UIADD3 UR5, UPT, UPT, UR4, 0x5, URZ ;  /* 0x0000000504057890 */ /* 0x000fe2000fffe0ff */
[-C--:B------:R-:W-:Y:S01]  /*03e0*/  ISETP.NE.AND P3, PT, R19, R0.reuse, PT ;  /* 0x000000001300720c */ /* 0x080fe20003f65270 */
[----:B------:R-:W-:Y:S01]  /*03f0*/  VIADD R10, R9, 0x1 ;  /* 0x00000001090a7836 */ /* 0x000fe20000000000 */
[-C--:B------:R-:W-:Y:S02]  /*0400*/  ISETP.LT.OR P1, PT, R17, R0.reuse, P1 ;  /* 0x000000001100720c */ /* 0x080fe40000f21670 */
[----:B------:R-:W-:Y:S01]  /*0410*/  @!P0 IMAD.MOV R10, RZ, RZ, R9 ;  /* 0x000000ffff0a8224 */ /* 0x000fe200078e0209 */
[----:B------:R-:W-:Y:S01]  /*0420*/  ISETP.GT.AND P3, PT, R7, UR5, !P3 ;  /* 0x0000000507007c0c */ /* 0x000fe2000df64270 */
[----:B------:R-:W-:Y:S02]  /*0430*/  UIADD3 UR5, UPT, UPT, UR4, 0x6, URZ ;  /* 0x0000000604057890 */ /* 0x000fe4000fffe0ff */
[----:B------:R-:W-:Y:S01]  /*0440*/  VIADD R9, R10, 0x1 ;  /* 0x000000010a097836 */ /* 0x000fe20000000000 */
[----:B------:R-:W-:-:S02]  /*0450*/  ISETP.LT.OR P0, PT, R19, R0, P3 ;  /* 0x000000001300720c */ /* 0x000fc40001f01670 */
[----:B------:R-:W-:-:S04]  /*0460*/  ISETP.NE.AND P3, PT, R21, R0, PT ;  /* 0x000000001500720c */ /* 0x000fc80003f65270 */
[----:B------:R-:W-:Y:S01]  /*0470*/  @!P1 IMAD.MOV R9, RZ, RZ, R10 ;  /* 0x000000ffff099224 */ /* 0x000fe200078e020a */
[----:B------:R-:W-:Y:S01]  /*0480*/  ISETP.GT.AND P1, PT, R7, UR5, !P3 ;  /* 0x0000000507007c0c */ /* 0x000fe2000df24270 */
[----:B------:R-:W-:Y:S01]  /*0490*/  UIADD3 UR5, UPT, UPT, UR4, 0x7, URZ ;  /* 0x0000000704057890 */ /* 0x000fe2000fffe0ff */
[-C--:B------:R-:W-:Y:S01]  /*04a0*/  ISETP.NE.AND P3, PT, R23, R0.reuse, PT ;  /* 0x000000001700720c */ /* 0x080fe20003f65270 */
[----:B------:R-:W-:Y:S01]  /*04b0*/  UIADD3 UR4, UPT, UPT, UR4, 0x8, URZ ;  /* 0x0000000804047890 */ /* 0x000fe2000fffe0ff */
[----:B------:R-:W-:Y:S01]  /*04c0*/  ISETP.LT.OR P1, PT, R21, R0, P1 ;  /* 0x000000001500720c */ /* 0x000fe20000f21670 */
[----:B------:R-:W-:Y:S02]  /*04d0*/  VIADD R10, R9, 0x1 ;  /* 0x00000001090a7836 */ /* 0x000fe40000000000 */
[----:B------:R-:W-:Y:S01]  /*04e0*/  ISETP.GT.AND P3, PT, R7, UR5, !P3 ;  /* 0x0000000507007c0c */ /* 0x000fe2000df64270 */
[----:B------:R-:W-:Y:S01]  /*04f0*/  @!P0 IMAD.MOV R10, RZ, RZ, R9 ;  /* 0x000000ffff0a8224 */ /* 0x000fe200078e0209 */
[----:B------:R-:W-:-:S02]  /*0500*/  ISETP.NE.AND P0, PT, R8, UR4, PT ;  /* 0x0000000408007c0c */ /* 0x000fc4000bf05270 */
[----:B------:R-:W-:Y:S01]  /*0510*/  ISETP.LT.OR P3, PT, R23, R0, P3 ;  /* 0x000000001700720c */ /* 0x000fe20001f61670 */
[----:B------:R-:W-:-:S05]  /*0520*/  VIADD R9, R10, 0x1 ;  /* 0x000000010a097836 */ /* 0x000fca0000000000 */
[----:B------:R-:W-:Y:S01]  /*0530*/  @!P1 IMAD.MOV R9, RZ, RZ, R10 ;  /* 0x000000ffff099224 */ /* 0x000fe200078e020a */
[----:B------:R-:W-:-:S03]  /*0540*/  IADD3 R4, P1, PT, R4, 0x20, RZ ;  /* 0x0000002004047810 */ /* 0x000fc60007f3e0ff */
[----:B------:R-:W-:Y:S02]  /*0550*/  VIADD R10, R9, 0x1 ;  /* 0x00000001090a7836 */ /* 0x000fe40000000000 */
[----:B------:R-:W-:Y:S02]  /*0560*/  IMAD.X R5, RZ, RZ, R5, P1 ;  /* 0x000000ffff057224 */ /* 0x000fe400008e0605 */
[----:B------:R-:W-:Y:S01]  /*0570*/  @!P3 IMAD.MOV R10, RZ, RZ, R9 ;  /* 0x000000ffff0ab224 */ /* 0x000fe200078e0209 */
[----:B------:R-:W-:Y:S06]  /*0580*/  @P0 BRA `(.L_x_2) ;  /* 0xfffffffc00100947 */ /* 0x000fec000383ffff */
.L_x_1:
[----:B------:R-:W-:Y:S05]  /*0590*/  @!P2 BRA `(.L_x_3) ;  /* 0x00000004000ca947 */ /* 0x000fea0003800000 */
[----:B------:R-:W-:Y:S02]  /*05a0*/  ISETP.GE.U32.AND P0, PT, R12, 0x4, PT ;  /* 0x000000040c00780c */ /* 0x000fe40003f06070 */
[----:B------:R-:W-:-:S04]  /*05b0*/  LOP3.LUT R14, R6, 0x3, RZ, 0xc0, !PT ;  /* 0x00000003060e7812 */ /* 0x000fc800078ec0ff */
[----:B------:R-:W-:-:S07]  /*05c0*/  ISETP.NE.AND P2, PT, R14, RZ, PT ;  /* 0x000000ff0e00720c */ /* 0x000fce0003f45270 */
[----:B------:R-:W-:Y:S06]  /*05d0*/  @!P0 BRA `(.L_x_4) ;  /* 0x0000000000748947 */ /* 0x000fec0003800000 */
[----:B0-----:R-:W-:-:S05]  /*05e0*/  IMAD.WIDE.U32 R4, R8, 0x4, R2 ;  /* 0x0000000408047825 */ /* 0x001fca00078e0002 */
[----:B------:R-:W2:Y:S04]  /*05f0*/  LDG.E R9, desc[UR6][R4.64] ;  /* 0x0000000604097981 */ /* 0x000ea8000c1e1900 */
[----:B------:R-:W3:Y:S04]  /*0600*/  LDG.E R11, desc[UR6][R4.64+0x4] ;  /* 0x00000406040b7981 */ /* 0x000ee8000c1e1900 */
[----:B------:R-:W4:Y:S04]  /*0610*/  LDG.E R13, desc[UR6][R4.64+0x8] ;  /* 0x00000806040d7981 */ /* 0x000f28000c1e1900 */
[----:B------:R0:W4:Y:S01]  /*0620*/  LDG.E R15, desc[UR6][R4.64+0xc] ;  /* 0x00000c06040f7981 */ /* 0x000122000c1e1900 */
[----:B------:R-:W-:-:S02]  /*0630*/  VIADD R12, R8, 0x1 ;  /* 0x00000001080c7836 */ /* 0x000fc40000000000 */
[----:B0-----:R-:W-:Y:S01]  /*0640*/  VIADD R4, R8, 0x3 ;  /* 0x0000000308047836 */ /* 0x001fe20000000000 */
[----:B--2--5:R-:W-:-:S04]  /*0650*/  ISETP.NE.AND P1, PT, R9, R0, PT ;  /* 0x000000000900720c */ /* 0x024fc80003f25270 */
[-C--:B------:R-:W-:Y:S02]  /*0660*/  ISETP.LT.AND P1, PT, R8, R7.reuse, !P1 ;  /* 0x000000070800720c */ /* 0x080fe40004f21270 */
[-C--:B---3--:R-:W-:Y:S02]  /*0670*/  ISETP.NE.AND P0, PT, R11, R0.reuse, PT ;  /* 0x000000000b00720c */ /* 0x088fe40003f05270 */
[-C--:B------:R-:W-:Y:S01]  /*0680*/  ISETP.LT.OR P1, PT, R9, R0.reuse, P1 ;  /* 0x000000000900720c */ /* 0x080fe20000f21670 */
[----:B------:R-:W-:Y:S01]  /*0690*/  VIADD R9, R10, 0x1 ;  /* 0x000000010a097836 */ /* 0x000fe20000000000 */
[----:B------:R-:W-:Y:S01]  /*06a0*/  ISETP.LT.AND P0, PT, R12, R7, !P0 ;  /* 0x000000070c00720c */ /* 0x000fe20004701270 */
[C---:B------:R-:W-:Y:S01]  /*06b0*/  VIADD R12, R8.reuse, 0x2 ;  /* 0x00000002080c7836 */ /* 0x040fe20000000000 */
[-C--:B----4-:R-:W-:Y:S01]  /*06c0*/  ISETP.NE.AND P3, PT, R13, R0.reuse, PT ;  /* 0x000000000d00720c */ /* 0x090fe20003f65270 */
[----:B------:R-:W-:Y:S01]  /*06d0*/  VIADD R8, R8, 0x4 ;  /* 0x0000000408087836 */ /* 0x000fe20000000000 */
[----:B------:R-:W-:-:S02]  /*06e0*/  ISETP.LT.OR P0, PT, R11, R0, P0 ;  /* 0x000000000b00720c */ /* 0x000fc40000701670 */
[----:B------:R-:W-:-:S05]  /*06f0*/  ISETP.LT.AND P3, PT, R12, R7, !P3 ;  /* 0x000000070c00720c */ /* 0x000fca0005f61270 */
[----:B------:R-:W-:Y:S01]  /*0700*/  @!P1 IMAD.MOV R9, RZ, RZ, R10 ;  /* 0x000000ffff099224 */ /* 0x000fe200078e020a */
[-C--:B------:R-:W-:Y:S02]  /*0710*/  ISETP.LT.OR P1, PT, R13, R0.reuse, P3 ;  /* 0x000000000d00720c */ /* 0x080fe40001f21670 */
[----:B------:R-:W-:Y:S01]  /*0720*/  ISETP.NE.AND P3, PT, R15, R0, PT ;  /* 0x000000000f00720c */ /* 0x000fe20003f65270 */
[----:B------:R-:W-:Y:S02]  /*0730*/  VIADD R5, R9, 0x1 ;  /* 0x0000000109057836 */ /* 0x000fe40000000000 */
[----:B------:R-:W-:Y:S01]  /*0740*/  @!P0 IMAD.MOV R5, RZ, RZ, R9 ;  /* 0x000000ffff058224 */ /* 0x000fe200078e0209 */
[----:B------:R-:W-:-:S03]  /*0750*/  ISETP.LT.AND P3, PT, R4, R7, !P3 ;  /* 0x000000070400720c */ /* 0x000fc60005f61270 */
[----:B------:R-:W-:Y:S01]  /*0760*/  VIADD R4, R5, 0x1 ;  /* 0x0000000105047836 */ /* 0x000fe20000000000 */
[----:B------:R-:W-:-:S03]  /*0770*/  ISETP.LT.OR P3, PT, R15, R0, P3 ;  /* 0x000000000f00720c */ /* 0x000fc60001f61670 */
[----:B------:R-:W-:-:S04]  /*0780*/  @!P1 IMAD.MOV R4, RZ, RZ, R5 ;  /* 0x000000ffff049224 */ /* 0x000fc800078e0205 */
[----:B------:R-:W-:-:S06]  /*0790*/  VIADD R10, R4, 0x1 ;  /* 0x00000001040a7836 */ /* 0x000fcc0000000000 */
[----:B------:R-:W-:-:S07]  /*07a0*/  @!P3 IMAD.MOV R10, RZ, RZ, R4 ;  /* 0x000000ffff0ab224 */ /* 0x000fce00078e0204 */
.L_x_4:
[----:B------:R-:W-:Y:S05]  /*07b0*/  @!P2 BRA `(.L_x_3) ;  /* 0x000000000084a947 */ /* 0x000fea0003800000 */
[----:B------:R-:W-:-:S13]  /*07c0*/  ISETP.NE.AND P3, PT, R14, 0x1, PT ;  /* 0x000000010e00780c */ /* 0x000fda0003f65270 */
[----:B0-----:R-:W-:-:S05]  /*07d0*/  @P3 IMAD.WIDE.U32 R4, R8, 0x4, R2 ;  /* 0x0000000408043825 */ /* 0x001fca00078e0002 */
[----:B------:R-:W2:Y:S01]  /*07e0*/  @P3 LDG.E R9, desc[UR6][R4.64] ;  /* 0x0000000604093981 */ /* 0x000ea2000c1e1900 */
[----:B------:R-:W-:-:S03]  /*07f0*/  LOP3.LUT R6, R6, 0x1, RZ, 0xc0, !PT ;  /* 0x0000000106067812 */ /* 0x000fc600078ec0ff */
[----:B------:R-:W3:Y:S01]  /*0800*/  @P3 LDG.E R11, desc[UR6][R4.64+0x4] ;  /* 0x00000406040b3981 */ /* 0x000ee2000c1e1900 */
[----:B------:R-:W-:Y:S01]  /*0810*/  ISETP.NE.U32.AND P2, PT, R6, 0x1, PT ;  /* 0x000000010600780c */ /* 0x000fe20003f45070 */
[----:B------:R-:W-:Y:S01]  /*0820*/  @P3 VIADD R6, R8, 0x1 ;  /* 0x0000000108063836 */ /* 0x000fe20000000000 */
[----:B--2--5:R-:W-:-:S04]  /*0830*/  @P3 ISETP.NE.AND P0, PT, R9, R0, PT ;  /* 0x000000000900320c */ /* 0x024fc80003f05270 */
[C---:B------:R-:W-:Y:S01]  /*0840*/  @P3 ISETP.LT.AND P0, PT, R8.reuse, R7, !P0 ;  /* 0x000000070800320c */ /* 0x040fe20004701270 */
[----:B------:R-:W-:-:S06]  /*0850*/  @P3 VIADD R8, R8, 0x2 ;  /* 0x0000000208083836 */ /* 0x000fcc0000000000 */
[----:B------:R-:W-:-:S06]  /*0860*/  @!P2 IMAD.WIDE.U32 R2, R8, 0x4, R2 ;  /* 0x000000040802a825 */ /* 0x000fcc00078e0002 */
[----:B------:R0:W2:Y:S01]  /*0870*/  @!P2 LDG.E R3, desc[UR6][R2.64] ;  /* 0x000000060203a981 */ /* 0x0000a2000c1e1900 */
[-C--:B------:R-:W-:Y:S02]  /*0880*/  @P3 ISETP.LT.OR P0, PT, R9, R0.reuse, P0 ;  /* 0x000000000900320c */ /* 0x080fe40000701670 */
[----:B---3--:R-:W-:Y:S02]  /*0890*/  @P3 ISETP.NE.AND P4, PT, R11, R0, PT ;  /* 0x000000000b00320c */ /* 0x008fe40003f85270 */
[----:B------:R-:W-:Y:S02]  /*08a0*/  PLOP3.LUT P1, PT, PT, PT, PT, 0x80, 0x8 ;  /* 0x000000000008781c */ /* 0x000fe40003f2f070 */
[----:B------:R-:W-:Y:S02]  /*08b0*/  @P3 PLOP3.LUT P1, PT, P0, PT, PT, 0x80, 0x8 ;  /* 0x000000000008381c */ /* 0x000fe4000072f070 */
[----:B------:R-:W-:-:S04]  /*08c0*/  @P3 ISETP.LT.AND P4, PT, R6, R7, !P4 ;  /* 0x000000070600320c */ /* 0x000fc80006781270 */
[----:B------:R-:W-:Y:S02]  /*08d0*/  @P3 ISETP.LT.OR P4, PT, R11, R0, P4 ;  /* 0x000000000b00320c */ /* 0x000fe40002781670 */
[----:B------:R-:W-:Y:S02]  /*08e0*/  PLOP3.LUT P0, PT, PT, PT, PT, 0x80, 0x8 ;  /* 0x000000000008781c */ /* 0x000fe40003f0f070 */
[----:B------:R-:W-:Y:S01]  /*08f0*/  @P3 PLOP3.LUT P0, PT, P4, PT, PT, 0x80, 0x8 ;  /* 0x000000000008381c */ /* 0x000fe2000270f070 */
[----:B------:R-:W-:Y:S02]  /*0900*/  @P3 VIADD R4, R10, 0x1 ;  /* 0x000000010a043836 */ /* 0x000fe40000000000 */
[----:B------:R-:W-:-:S04]  /*0910*/  @!P1 IMAD.MOV R4, RZ, RZ, R10 ;  /* 0x000000ffff049224 */ /* 0x000fc800078e020a */
[----:B0-----:R-:W-:-:S06]  /*0920*/  @P3 VIADD R2, R4, 0x1 ;  /* 0x0000000104023836 */ /* 0x001fcc0000000000 */
[----:B------:R-:W-:-:S04]  /*0930*/  @!P0 IMAD.MOV R2, RZ, RZ, R4 ;  /* 0x000000ffff028224 */ /* 0x000fc800078e0204 */
[----:B------:R-:W-:-:S04]  /*0940*/  @P3 IMAD.MOV.U32 R10, RZ, RZ, R2 ;  /* 0x000000ffff0a3224 */ /* 0x000fc800078e0002 */
[----:B------:R-:W-:Y:S01]  /*0950*/  @!P2 VIADD R2, R10, 0x1 ;  /* 0x000000010a02a836 */ /* 0x000fe20000000000 */
[----:B--2---:R-:W-:-:S04]  /*0960*/  @!P2 ISETP.NE.AND P4, PT, R3, R0, PT ;  /* 0x000000000300a20c */ /* 0x004fc80003f85270 */
[----:B------:R-:W-:-:S04]  /*0970*/  @!P2 ISETP.LT.AND P1, PT, R8, R7, !P4 ;  /* 0x000000070800a20c */ /* 0x000fc80006721270 */
[----:B------:R-:W-:Y:S02]  /*0980*/  @!P2 ISETP.LT.OR P4, PT, R3, R0, P1 ;  /* 0x000000000300a20c */ /* 0x000fe40000f81670 */
[----:B------:R-:W-:Y:S02]  /*0990*/  PLOP3.LUT P1, PT, PT, PT, PT, 0x80, 0x8 ;  /* 0x000000000008781c */ /* 0x000fe40003f2f070 */
[----:B------:R-:W-:-:S13]  /*09a0*/  @!P2 PLOP3.LUT P1, PT, P4, PT, PT, 0x80, 0x8 ;  /* 0x000000000008a81c */ /* 0x000fda000272f070 */
[----:B------:R-:W-:-:S04]  /*09b0*/  @!P1 IMAD.MOV R2, RZ, RZ, R10 ;  /* 0x000000ffff029224 */ /* 0x000fc800078e020a */
[----:B------:R-:W-:-:S07]  /*09c0*/  @!P2 IMAD.MOV.U32 R10, RZ, RZ, R2 ;  /* 0x000000ffff0aa224 */ /* 0x000fce00078e0002 */
.L_x_3:
[----:B------:R-:W-:-:S07]  /*09d0*/  IMAD.MOV.U32 R11, RZ, RZ, RZ ;  /* 0x000000ffff0b7224 */ /* 0x000fce00078e00ff */
.L_x_0:
[----:B------:R-:W1:Y:S02]  /*09e0*/  LDCU.64 UR4, c[0x0][0x388] ;  /* 0x00007100ff0477ac */ /* 0x000e640008000a00 */
[----:B-1----:R-:W-:-:S04]  /*09f0*/  LEA R2, P0, R10, UR4, 0x2 ;  /* 0x000000040a027c11 */ /* 0x002fc8000f8010ff */
[----:B------:R-:W-:-:S05]  /*0a00*/  LEA.HI.X R3, R10, UR5, R11, 0x2, P0 ;  /* 0x000000050a037c11 */ /* 0x000fca00080f140b */
[----:B-----5:R-:W-:Y:S01]  /*0a10*/  STG.E desc[UR6][R2.64], R0 ;  /* 0x0000000002007986 */ /* 0x020fe2000c101906 */
[----:B------:R-:W-:Y:S05]  /*0a20*/  EXIT ;  /* 0x000000000000794d */ /* 0x000fea0003800000 */
.L_x_5:
[----:B------:R-:W-:-:S00]  /*0a30*/  BRA `(.L_x_5) ;  /* 0xfffffffc00fc7947 */ /* 0x000fc0000383ffff */
[----:B------:R-:W-:-:S00]  /*0a40*/  NOP ;  /* 0x0000000000007918 */ /* 0x000fc00000000000 */
        /* <DEDUP_REMOVED lines=11> */
.L_x_6:


//--------------------- .nv.shared.reserved.0     --------------------------
	.section	.nv.shared.reserved.0,"aw",@nobits
	.weak		__nv_reservedSMEM_offset_0_alias
	.size		__nv_reservedSMEM_offset_0_alias, 0, 64
	.other		__nv_reservedSMEM_offset_0_alias,@"STO_CUDA_RESERVED_SHARED STV_DEFAULT"
__nv_reservedSMEM_offset_0_alias:
	.zero		0
	.zero		64


//--------------------- .nv.constant0._Z19selectionSortKernelPiS_i --------------------------
	.section	.nv.constant0._Z19selectionSortKernelPiS_i,"a",@progbits
	.sectionflags	@""
	.align	4
.nv.constant0._Z19selectionSortKernelPiS_i:
	.zero		916


//--------------------- SYMBOLS --------------------------

	.type		.nv.reservedSmem.offset0,@object
	.size		.nv.reservedSmem.offset0,0x4
